	.headerflags	@"EF_CUDA_TEXMODE_UNIFIED EF_CUDA_64BIT_ADDRESS EF_CUDA_ACCELERATORS EF_CUDA_SM90 EF_CUDA_VIRTUAL_SM(EF_CUDA_SM90)"
	.elftype	@"ET_EXEC"


//--------------------- .nv.info                  --------------------------
	.section	.nv.info,"",@"SHT_CUDA_INFO"
	.align	4


	//----- nvinfo : EIATTR_REGCOUNT
	.align		4
        /*0000*/ 	.byte	0x04, 0x2f
        /*0002*/ 	.short	(.L_3 - .L_2)
	.align		4
.L_2:
        /*0004*/ 	.word	index@(triton_per_fused__weight_norm_interface_4)
        /*0008*/ 	.word	0x00000013


	//----- nvinfo : EIATTR_MIN_STACK_SIZE
	.align		4
.L_3:
        /*000c*/ 	.byte	0x04, 0x12
        /*000e*/ 	.short	(.L_5 - .L_4)
	.align		4
.L_4:
        /*0010*/ 	.word	index@(triton_per_fused__weight_norm_interface_4)
        /*0014*/ 	.word	0x00000000


	//----- nvinfo : EIATTR_FRAME_SIZE
	.align		4
.L_5:
        /*0018*/ 	.byte	0x04, 0x11
        /*001a*/ 	.short	(.L_7 - .L_6)
	.align		4
.L_6:
        /*001c*/ 	.word	index@(triton_per_fused__weight_norm_interface_4)
        /*0020*/ 	.word	0x00000000


	//----- nvinfo : EIATTR_MIN_STACK_SIZE
	.align		4
.L_7:
        /*0024*/ 	.byte	0x04, 0x12
        /*0026*/ 	.short	(.L_9 - .L_8)
	.align		4
.L_8:
        /*0028*/ 	.word	index@(triton_per_fused__weight_norm_interface_4)
        /*002c*/ 	.word	0x00000000
.L_9:


//--------------------- .nv.info.triton_per_fused__weight_norm_interface_4 --------------------------
	.section	.nv.info.triton_per_fused__weight_norm_interface_4,"",@"SHT_CUDA_INFO"
	.sectionflags	@""
	.align	4


	//----- nvinfo : EIATTR_CUDA_API_VERSION
	.align		4
        /*0000*/ 	.byte	0x04, 0x37
        /*0002*/ 	.short	(.L_11 - .L_10)
.L_10:
        /*0004*/ 	.word	0x0000007c


	//----- nvinfo : EIATTR_KPARAM_INFO
	.align		4
.L_11:
        /*0008*/ 	.byte	0x04, 0x17
        /*000a*/ 	.short	(.L_13 - .L_12)
.L_12:
        /*000c*/ 	.word	0x00000000
        /*0010*/ 	.short	0x0005
        /*0012*/ 	.short	0x0024
        /*0014*/ 	.byte	0x00, 0xf0, 0x11, 0x00


	//----- nvinfo : EIATTR_KPARAM_INFO
	.align		4
.L_13:
        /*0018*/ 	.byte	0x04, 0x17
        /*001a*/ 	.short	(.L_15 - .L_14)
.L_14:
        /*001c*/ 	.word	0x00000000
        /*0020*/ 	.short	0x0004
        /*0022*/ 	.short	0x0020
        /*0024*/ 	.byte	0x00, 0xf0, 0x11, 0x00


	//----- nvinfo : EIATTR_KPARAM_INFO
	.align		4
.L_15:
        /*0028*/ 	.byte	0x04, 0x17
        /*002a*/ 	.short	(.L_17 - .L_16)
.L_16:
        /*002c*/ 	.word	0x00000000
        /*0030*/ 	.short	0x0003
        /*0032*/ 	.short	0x0018
        /*0034*/ 	.byte	0x00, 0xf4, 0x21, 0x00


	//----- nvinfo : EIATTR_KPARAM_INFO
	.align		4
.L_17:
        /*0038*/ 	.byte	0x04, 0x17
        /*003a*/ 	.short	(.L_19 - .L_18)
.L_18:
        /*003c*/ 	.word	0x00000000
        /*0040*/ 	.short	0x0002
        /*0042*/ 	.short	0x0010
        /*0044*/ 	.byte	0x00, 0xf4, 0x21, 0x00


	//----- nvinfo : EIATTR_KPARAM_INFO
	.align		4
.L_19:
        /*0048*/ 	.byte	0x04, 0x17
        /*004a*/ 	.short	(.L_21 - .L_20)
.L_20:
        /*004c*/ 	.word	0x00000000
        /*0050*/ 	.short	0x0001
        /*0052*/ 	.short	0x0008
        /*0054*/ 	.byte	0x00, 0xf4, 0x21, 0x00


	//----- nvinfo : EIATTR_KPARAM_INFO
	.align		4
.L_21:
        /*0058*/ 	.byte	0x04, 0x17
        /*005a*/ 	.short	(.L_23 - .L_22)
.L_22:
        /*005c*/ 	.word	0x00000000
        /*0060*/ 	.short	0x0000
        /*0062*/ 	.short	0x0000
        /*0064*/ 	.byte	0x00, 0xf4, 0x21, 0x00


	//----- nvinfo : EIATTR_SPARSE_MMA_MASK
	.align		4
.L_23:
        /*0068*/ 	.byte	0x03, 0x50
        /*006a*/ 	.short	0x0000


	//----- nvinfo : EIATTR_MAXREG_COUNT
	.align		4
        /*006c*/ 	.byte	0x03, 0x1b
        /*006e*/ 	.short	0x00ff


	//----- nvinfo : EIATTR_COOP_GROUP_MASK_REGIDS
	.align		4
        /*0070*/ 	.byte	0x04, 0x29
        /*0072*/ 	.short	(.L_25 - .L_24)


	//   ....[0]....
.L_24:
        /*0074*/ 	.word	0xffffffff


	//   ....[1]....
        /*0078*/ 	.word	0xffffffff


	//   ....[2]....
        /*007c*/ 	.word	0xffffffff


	//   ....[3]....
        /*0080*/ 	.word	0xffffffff


	//   ....[4]....
        /*0084*/ 	.word	0xffffffff


	//   ....[5]....
        /*0088*/ 	.word	0xffffffff


	//   ....[6]....
        /*008c*/ 	.word	0xffffffff


	//   ....[7]....
        /*0090*/ 	.word	0xffffffff


	//----- nvinfo : EIATTR_COOP_GROUP_INSTR_OFFSETS
	.align		4
.L_25:
        /*0094*/ 	.byte	0x04, 0x28
        /*0096*/ 	.short	(.L_27 - .L_26)


	//   ....[0]....
.L_26:
        /*0098*/ 	.word	0x000001a0


	//   ....[1]....
        /*009c*/ 	.word	0x000001b0


	//   ....[2]....
        /*00a0*/ 	.word	0x000001e0


	//   ....[3]....
        /*00a4*/ 	.word	0x000001f0


	//   ....[4]....
        /*00a8*/ 	.word	0x00000220


	//   ....[5]....
        /*00ac*/ 	.word	0x00000230


	//   ....[6]....
        /*00b0*/ 	.word	0x00000260


	//   ....[7]....
        /*00b4*/ 	.word	0x00000270


	//----- nvinfo : EIATTR_EXIT_INSTR_OFFSETS
	.align		4
.L_27:
        /*00b8*/ 	.byte	0x04, 0x1c
        /*00ba*/ 	.short	(.L_29 - .L_28)


	//   ....[0]....
.L_28:
        /*00bc*/ 	.word	0x000003c0


	//   ....[1]....
        /*00c0*/ 	.word	0x000003e0


	//----- nvinfo : EIATTR_REQNTID
	.align		4
.L_29:
        /*00c4*/ 	.byte	0x04, 0x10
        /*00c6*/ 	.short	(.L_31 - .L_30)
.L_30:
        /*00c8*/ 	.word	0x00000040
        /*00cc*/ 	.word	0x00000001
        /*00d0*/ 	.word	0x00000001


	//----- nvinfo : EIATTR_CBANK_PARAM_SIZE
	.align		4
.L_31:
        /*00d4*/ 	.byte	0x03, 0x19
        /*00d6*/ 	.short	0x0028


	//----- nvinfo : EIATTR_PARAM_CBANK
	.align		4
        /*00d8*/ 	.byte	0x04, 0x0a
        /*00da*/ 	.short	(.L_33 - .L_32)
	.align		4
.L_32:
        /*00dc*/ 	.word	index@(.nv.constant0.triton_per_fused__weight_norm_interface_4)
        /*00e0*/ 	.short	0x0210
        /*00e2*/ 	.short	0x0028


	//----- nvinfo : EIATTR_SW_WAR
	.align		4
.L_33:
        /*00e4*/ 	.byte	0x04, 0x36
        /*00e6*/ 	.short	(.L_35 - .L_34)
.L_34:
        /*00e8*/ 	.word	0x00000008
.L_35:


//--------------------- .nv.callgraph             --------------------------
	.section	.nv.callgraph,"",@"SHT_CUDA_CALLGRAPH"
	.align	4
	.sectionentsize	8
	.align		4
        /*0000*/ 	.word	0x00000000
	.align		4
        /*0004*/ 	.word	0xffffffff
	.align		4
        /*0008*/ 	.word	0x00000000
	.align		4
        /*000c*/ 	.word	0xfffffffe
	.align		4
        /*0010*/ 	.word	0x00000000
	.align		4
        /*0014*/ 	.word	0xfffffffd
	.align		4
        /*0018*/ 	.word	0x00000000
	.align		4
        /*001c*/ 	.word	0xfffffffc


//--------------------- .nv.constant4             --------------------------
	.section	.nv.constant4,"a",@progbits
	.align	8
	.align		8
.nv.constant4:
        /*0000*/ 	.dword	_$_str
	.align		8
        /*0008*/ 	.dword	_$_str_$_2


//--------------------- .text.triton_per_fused__weight_norm_interface_4 --------------------------
	.section	.text.triton_per_fused__weight_norm_interface_4,"ax",@progbits
	.sectionflags	@"SHF_BARRIERS=1"
	.align	128
        .global         triton_per_fused__weight_norm_interface_4
        .type           triton_per_fused__weight_norm_interface_4,@function
        .size           triton_per_fused__weight_norm_interface_4,(.L_x_1 - triton_per_fused__weight_norm_interface_4)
        .other          triton_per_fused__weight_norm_interface_4,@"STO_CUDA_ENTRY STV_DEFAULT"
triton_per_fused__weight_norm_interface_4:
.text.triton_per_fused__weight_norm_interface_4:
[----:B------:R-:W0:Y:S02]  /*0000*/  LDC R1, c[0x0][0x28] ;  /* 0x00000a00ff017b82 */ /* 0x000e240000000800 */
[----:B------:R-:W1:Y:S01]  /*0010*/  S2R R2, SR_CTAID.X ;  /* 0x0000000000027919 */ /* 0x000e620000002500 */
[----:B------:R-:W2:Y:S01]  /*0020*/  LDC.64 R6, c[0x0][0x218] ;  /* 0x00008600ff067b82 */ /* 0x000ea20000000a00 */
[----:B------:R-:W-:Y:S01]  /*0030*/  CS2R R4, SRZ ;  /* 0x0000000000047805 */ /* 0x000fe2000001ff00 */
[----:B------:R-:W-:Y:S01]  /*0040*/  ULDC.64 UR4, c[0x0][0x208] ;  /* 0x0000820000047ab9 */ /* 0x000fe20000000a00 */
[----:B------:R-:W3:Y:S05]  /*0050*/  S2R R12, SR_TID.X ;  /* 0x00000000000c7919 */ /* 0x000eea0000002100 */
[----:B------:R-:W4:Y:S01]  /*0060*/  LDC.64 R8, c[0x0][0x220] ;  /* 0x00008800ff087b82 */ /* 0x000f220000000a00 */
[----:B-1----:R-:W-:-:S02]  /*0070*/  ISETP.GE.AND P0, PT, R2, 0x2, PT ;  /* 0x000000020200780c */ /* 0x002fc40003f06270 */
[----:B---3--:R-:W-:-:S04]  /*0080*/  LOP3.LUT R3, R12, 0xf, RZ, 0xc0, !PT ;  /* 0x0000000f0c037812 */ /* 0x008fc800078ec0ff */
[----:B------:R-:W-:Y:S01]  /*0090*/  ISETP.LT.U32.AND P1, PT, R3, 0xe, !P0 ;  /* 0x0000000e0300780c */ /* 0x000fe20004721070 */
[----:B------:R-:W-:-:S04]  /*00a0*/  IMAD R0, R2, 0xe, R3 ;  /* 0x0000000e02007824 */ /* 0x000fc800078e0203 */
[----:B--2---:R-:W-:-:S08]  /*00b0*/  IMAD.WIDE R6, R0, 0x4, R6 ;  /* 0x0000000400067825 */ /* 0x004fd000078e0206 */
[----:B------:R-:W2:Y:S04]  /*00c0*/  @P1 LDG.E R4, desc[UR4][R6.64] ;  /* 0x0000000406041981 */ /* 0x000ea8000c1e1900 */
[----:B------:R-:W3:Y:S01]  /*00d0*/  @P1 LDG.E R5, desc[UR4][R6.64] ;  /* 0x0000000406051981 */ /* 0x000ee2000c1e1900 */
[----:B------:R-:W-:Y:S01]  /*00e0*/  HFMA2.MMA R3, -RZ, RZ, 0, 0 ;  /* 0x00000000ff037435 */ /* 0x000fe200000001ff */
[----:B----4-:R-:W-:-:S09]  /*00f0*/  IMAD.WIDE R8, R2, 0x4, R8 ;  /* 0x0000000402087825 */ /* 0x010fd200078e0208 */
[----:B------:R1:W4:Y:S01]  /*0100*/  @!P0 LDG.E.EL R3, desc[UR4][R8.64] ;  /* 0x0000000408038981 */ /* 0x000322000c2e1900 */
[----:B------:R-:W-:Y:S01]  /*0110*/  BAR.SYNC.DEFER_BLOCKING 0x0 ;  /* 0x0000000000007b1d */ /* 0x000fe20000010000 */
[----:B------:R-:W-:-:S04]  /*0120*/  LOP3.LUT P0, RZ, R12, 0x3f, RZ, 0xc0, !PT ;  /* 0x0000003f0cff7812 */ /* 0x000fc8000780c0ff */
[----:B------:R-:W-:Y:S02]  /*0130*/  ISETP.LT.AND P0, PT, R2, 0x2, !P0 ;  /* 0x000000020200780c */ /* 0x000fe40004701270 */
[----:B--2---:R-:W-:Y:S02]  /*0140*/  SEL R4, R4, RZ, P1 ;  /* 0x000000ff04047207 */ /* 0x004fe40000800000 */
[----:B---3--:R-:W-:-:S03]  /*0150*/  SEL R5, R5, RZ, P1 ;  /* 0x000000ff05057207 */ /* 0x008fc60000800000 */
[----:B------:R-:W-:Y:S02]  /*0160*/  FMUL R10, R4, R4 ;  /* 0x00000004040a7220 */ /* 0x000fe40000400000 */
[----:B------:R-:W-:-:S03]  /*0170*/  FMUL R5, R5, R5 ;  /* 0x0000000505057220 */ /* 0x000fc60000400000 */
[----:B------:R-:W-:Y:S02]  /*0180*/  FSEL R10, R10, RZ, P1 ;  /* 0x000000ff0a0a7208 */ /* 0x000fe40000800000 */
[----:B------:R-:W-:-:S03]  /*0190*/  FSEL R5, R5, RZ, P1 ;  /* 0x000000ff05057208 */ /* 0x000fc60000800000 */
[----:B------:R-:W2:Y:S04]  /*01a0*/  SHFL.BFLY PT, R11, R10, 0x8, 0x1f ;  /* 0x0d001f000a0b7f89 */ /* 0x000ea800000e0000 */
[----:B------:R-:W3:Y:S01]  /*01b0*/  SHFL.BFLY PT, R14, R5, 0x8, 0x1f ;  /* 0x0d001f00050e7f89 */ /* 0x000ee200000e0000 */
[----:B--2---:R-:W-:Y:S01]  /*01c0*/  FADD R11, R10, R11 ;  /* 0x0000000b0a0b7221 */ /* 0x004fe20000000000 */
[----:B---3--:R-:W-:-:S04]  /*01d0*/  FADD R14, R5, R14 ;  /* 0x0000000e050e7221 */ /* 0x008fc80000000000 */
[----:B------:R-:W2:Y:S04]  /*01e0*/  SHFL.BFLY PT, R6, R11, 0x4, 0x1f ;  /* 0x0c801f000b067f89 */ /* 0x000ea800000e0000 */
[----:B-1----:R-:W1:Y:S01]  /*01f0*/  SHFL.BFLY PT, R9, R14, 0x4, 0x1f ;  /* 0x0c801f000e097f89 */ /* 0x002e6200000e0000 */
[----:B--2---:R-:W-:Y:S01]  /*0200*/  FADD R6, R11, R6 ;  /* 0x000000060b067221 */ /* 0x004fe20000000000 */
[----:B-1----:R-:W-:-:S04]  /*0210*/  FADD R13, R14, R9 ;  /* 0x000000090e0d7221 */ /* 0x002fc80000000000 */
[----:B------:R-:W1:Y:S04]  /*0220*/  SHFL.BFLY PT, R7, R6, 0x2, 0x1f ;  /* 0x0c401f0006077f89 */ /* 0x000e6800000e0000 */
[----:B------:R-:W2:Y:S01]  /*0230*/  SHFL.BFLY PT, R16, R13, 0x2, 0x1f ;  /* 0x0c401f000d107f89 */ /* 0x000ea200000e0000 */
[----:B-1----:R-:W-:Y:S01]  /*0240*/  FADD R7, R6, R7 ;  /* 0x0000000706077221 */ /* 0x002fe20000000000 */
[----:B--2---:R-:W-:-:S04]  /*0250*/  FADD R16, R13, R16 ;  /* 0x000000100d107221 */ /* 0x004fc80000000000 */
[----:B------:R-:W1:Y:S04]  /*0260*/  SHFL.BFLY PT, R8, R7, 0x1, 0x1f ;  /* 0x0c201f0007087f89 */ /* 0x000e6800000e0000 */
[----:B------:R-:W2:Y:S01]  /*0270*/  SHFL.BFLY PT, R5, R16, 0x1, 0x1f ;  /* 0x0c201f0010057f89 */ /* 0x000ea200000e0000 */
[----:B-1----:R-:W-:Y:S02]  /*0280*/  FADD R10, R7, R8 ;  /* 0x00000008070a7221 */ /* 0x002fe40000000000 */
[----:B------:R-:W1:Y:S02]  /*0290*/  LDC.64 R8, c[0x0][0x210] ;  /* 0x00008400ff087b82 */ /* 0x000e640000000a00 */
[----:B------:R-:W3:Y:S01]  /*02a0*/  MUFU.SQRT R11, R10 ;  /* 0x0000000a000b7308 */ /* 0x000ee20000002000 */
[----:B--2---:R-:W-:-:S05]  /*02b0*/  FADD R5, R16, R5 ;  /* 0x0000000510057221 */ /* 0x004fca0000000000 */
[----:B------:R-:W2:Y:S02]  /*02c0*/  LDC.64 R6, c[0x0][0x228] ;  /* 0x00008a00ff067b82 */ /* 0x000ea40000000a00 */
[----:B------:R-:W-:Y:S01]  /*02d0*/  MUFU.SQRT R5, R5 ;  /* 0x0000000500057308 */ /* 0x000fe20000002000 */
[C---:B---3--:R-:W-:Y:S02]  /*02e0*/  FSETP.GT.AND P3, PT, R11.reuse, 8.50705917302346158658e+37, PT ;  /* 0x7e8000000b00780b */ /* 0x048fe40003f64000 */
[----:B------:R-:W-:-:S11]  /*02f0*/  FSETP.GEU.AND P2, PT, R11, 1.175494350822287508e-38, PT ;  /* 0x008000000b00780b */ /* 0x000fd60003f4e000 */
[----:B------:R-:W-:Y:S01]  /*0300*/  @P3 FMUL R11, R11, 0.25 ;  /* 0x3e8000000b0b3820 */ /* 0x000fe20000400000 */
[----:B----4-:R-:W-:Y:S01]  /*0310*/  @P3 FMUL R3, R3, 0.25 ;  /* 0x3e80000003033820 */ /* 0x010fe20000400000 */
[----:B------:R-:W-:Y:S01]  /*0320*/  LOP3.LUT P3, RZ, R12, 0x30, RZ, 0xc0, !PT ;  /* 0x000000300cff7812 */ /* 0x000fe2000786c0ff */
[----:B--2---:R-:W-:-:S04]  /*0330*/  IMAD.WIDE R6, R0, 0x4, R6 ;  /* 0x0000000400067825 */ /* 0x004fc800078e0206 */
[----:B------:R-:W-:Y:S01]  /*0340*/  @!P2 FMUL R11, R11, 16777216 ;  /* 0x4b8000000b0ba820 */ /* 0x000fe20000400000 */
[----:B------:R-:W-:Y:S01]  /*0350*/  @!P2 FMUL R3, R3, 16777216 ;  /* 0x4b8000000303a820 */ /* 0x000fe20000400000 */
[----:B------:R-:W-:Y:S02]  /*0360*/  PLOP3.LUT P1, PT, P3, P1, PT, 0x8, 0x0 ;  /* 0x000000000000781c */ /* 0x000fe40001f22170 */
[----:B------:R-:W2:Y:S02]  /*0370*/  MUFU.RCP R14, R11 ;  /* 0x0000000b000e7308 */ /* 0x000ea40000001000 */
[----:B--2---:R-:W-:Y:S01]  /*0380*/  FMUL R13, R14, R3 ;  /* 0x000000030e0d7220 */ /* 0x004fe20000400000 */
[----:B-1----:R-:W-:-:S04]  /*0390*/  IMAD.WIDE R2, R2, 0x4, R8 ;  /* 0x0000000402027825 */ /* 0x002fc800078e0208 */
[----:B------:R-:W-:Y:S01]  /*03a0*/  FMUL R13, R4, R13 ;  /* 0x0000000d040d7220 */ /* 0x000fe20000400000 */
[----:B------:R1:W-:Y:S03]  /*03b0*/  @P0 STG.E desc[UR4][R2.64], R5 ;  /* 0x0000000502000986 */ /* 0x0003e6000c101904 */
[----:B------:R-:W-:Y:S05]  /*03c0*/  @!P1 EXIT ;  /* 0x000000000000994d */ /* 0x000fea0003800000 */
[----:B------:R-:W-:Y:S01]  /*03d0*/  STG.E desc[UR4][R6.64], R13 ;  /* 0x0000000d06007986 */ /* 0x000fe2000c101904 */
[----:B------:R-:W-:Y:S05]  /*03e0*/  EXIT ;  /* 0x000000000000794d */ /* 0x000fea0003800000 */
.L_x_0:
[----:B------:R-:W-:-:S00]  /*03f0*/  BRA `(.L_x_0) ;  /* 0xfffffffc00fc7947 */ /* 0x000fc0000383ffff */
[----:B------:R-:W-:-:S00]  /*0400*/  NOP ;  /* 0x0000000000007918 */ /* 0x000fc00000000000 */
[----:B------:R-:W-:-:S00]  /*0410*/  NOP ;  /* 0x0000000000007918 */ /* 0x000fc00000000000 */
[----:B------:R-:W-:-:S00]  /*0420*/  NOP ;  /* 0x0000000000007918 */ /* 0x000fc00000000000 */
[----:B------:R-:W-:-:S00]  /*0430*/  NOP ;  /* 0x0000000000007918 */ /* 0x000fc00000000000 */
[----:B------:R-:W-:-:S00]  /*0440*/  NOP ;  /* 0x0000000000007918 */ /* 0x000fc00000000000 */
[----:B------:R-:W-:-:S00]  /*0450*/  NOP ;  /* 0x0000000000007918 */ /* 0x000fc00000000000 */
[----:B------:R-:W-:-:S00]  /*0460*/  NOP ;  /* 0x0000000000007918 */ /* 0x000fc00000000000 */
[----:B------:R-:W-:-:S00]  /*0470*/  NOP ;  /* 0x0000000000007918 */ /* 0x000fc00000000000 */
.L_x_1:


//--------------------- .nv.global.init           --------------------------
	.section	.nv.global.init,"aw",@progbits
.nv.global.init:
	.type		_$_str,@object
	.size		_$_str,(_$_str_$_2 - _$_str)
_$_str:
        /*0000*/ 	.byte	0x5f, 0x5f, 0x43, 0x55, 0x44, 0x41, 0x5f, 0x46, 0x54, 0x5a, 0x00
	.type		_$_str_$_2,@object
	.size		_$_str_$_2,(.L_1 - _$_str_$_2)
_$_str_$_2:
        /*000b*/ 	.byte	0x5f, 0x5f, 0x43, 0x55, 0x44, 0x41, 0x5f, 0x50, 0x52, 0x45, 0x43, 0x5f, 0x53, 0x51, 0x52, 0x54
        /*001b*/ 	.byte	0x00
.L_1:


//--------------------- .nv.constant0.triton_per_fused__weight_norm_interface_4 --------------------------
	.section	.nv.constant0.triton_per_fused__weight_norm_interface_4,"a",@progbits
	.sectionflags	@""
	.align	4
.nv.constant0.triton_per_fused__weight_norm_interface_4:
	.zero		568
